//
// Generated by NVIDIA NVVM Compiler
//
// Compiler Build ID: CL-36424714
// Cuda compilation tools, release 13.0, V13.0.88
// Based on NVVM 20.0.0
//

.version 9.0
.target sm_100
.address_size 64

	// .globl	_Z27blockScanInclusiveWriteSumsPKiPiiS1_
.extern .shared .align 16 .b8 temp[];

.visible .entry _Z27blockScanInclusiveWriteSumsPKiPiiS1_(
	.param .u64 .ptr .align 1 _Z27blockScanInclusiveWriteSumsPKiPiiS1__param_0,
	.param .u64 .ptr .align 1 _Z27blockScanInclusiveWriteSumsPKiPiiS1__param_1,
	.param .u32 _Z27blockScanInclusiveWriteSumsPKiPiiS1__param_2,
	.param .u64 .ptr .align 1 _Z27blockScanInclusiveWriteSumsPKiPiiS1__param_3
)
{
	.reg .pred 	%p<11>;
	.reg .b32 	%r<38>;
	.reg .b64 	%rd<13>;

	ld.param.u64 	%rd1, [_Z27blockScanInclusiveWriteSumsPKiPiiS1__param_0];
	ld.param.u64 	%rd2, [_Z27blockScanInclusiveWriteSumsPKiPiiS1__param_1];
	ld.param.u32 	%r17, [_Z27blockScanInclusiveWriteSumsPKiPiiS1__param_2];
	ld.param.u64 	%rd3, [_Z27blockScanInclusiveWriteSumsPKiPiiS1__param_3];
	mov.u32 	%r1, %tid.x;
	mov.u32 	%r2, %ctaid.x;
	mov.u32 	%r3, %ntid.x;
	mul.lo.s32 	%r18, %r2, %r3;
	add.s32 	%r4, %r18, %r1;
	sub.s32 	%r5, %r17, %r18;
	min.u32 	%r6, %r5, %r3;
	setp.ge.u32 	%p1, %r1, %r6;
	mov.b32 	%r34, 0;
	@%p1 bra 	$L__BB0_2;
	cvta.to.global.u64 	%rd4, %rd1;
	mul.wide.s32 	%rd5, %r4, 4;
	add.s64 	%rd6, %rd4, %rd5;
	ld.global.nc.u32 	%r34, [%rd6];
$L__BB0_2:
	shl.b32 	%r19, %r1, 2;
	mov.u32 	%r20, temp;
	add.s32 	%r9, %r20, %r19;
	st.shared.u32 	[%r9], %r34;
	bar.sync 	0;
	setp.lt.u32 	%p2, %r3, 2;
	@%p2 bra 	$L__BB0_9;
	mov.b32 	%r35, 1;
$L__BB0_4:
	setp.ge.u32 	%p3, %r1, %r6;
	setp.lt.u32 	%p4, %r1, %r35;
	mov.b32 	%r36, 0;
	or.pred  	%p5, %p3, %p4;
	@%p5 bra 	$L__BB0_6;
	sub.s32 	%r23, %r1, %r35;
	shl.b32 	%r24, %r23, 2;
	add.s32 	%r26, %r20, %r24;
	ld.shared.u32 	%r36, [%r26];
$L__BB0_6:
	setp.ge.u32 	%p6, %r1, %r6;
	bar.sync 	0;
	@%p6 bra 	$L__BB0_8;
	ld.shared.u32 	%r27, [%r9];
	add.s32 	%r28, %r27, %r36;
	st.shared.u32 	[%r9], %r28;
$L__BB0_8:
	bar.sync 	0;
	shl.b32 	%r35, %r35, 1;
	setp.lt.u32 	%p7, %r35, %r3;
	@%p7 bra 	$L__BB0_4;
$L__BB0_9:
	setp.ge.u32 	%p8, %r1, %r6;
	@%p8 bra 	$L__BB0_11;
	ld.shared.u32 	%r29, [%r9];
	cvta.to.global.u64 	%rd7, %rd2;
	mul.wide.s32 	%rd8, %r4, 4;
	add.s64 	%rd9, %rd7, %rd8;
	st.global.u32 	[%rd9], %r29;
$L__BB0_11:
	setp.ne.s32 	%p9, %r1, 0;
	@%p9 bra 	$L__BB0_15;
	setp.eq.s32 	%p10, %r5, 0;
	mov.b32 	%r37, 0;
	@%p10 bra 	$L__BB0_14;
	shl.b32 	%r31, %r6, 2;
	add.s32 	%r33, %r20, %r31;
	ld.shared.u32 	%r37, [%r33+-4];
$L__BB0_14:
	cvta.to.global.u64 	%rd10, %rd3;
	mul.wide.u32 	%rd11, %r2, 4;
	add.s64 	%rd12, %rd10, %rd11;
	st.global.u32 	[%rd12], %r37;
$L__BB0_15:
	ret;

}
	// .globl	_Z15addBlockOffsetsPiiPKi
.visible .entry _Z15addBlockOffsetsPiiPKi(
	.param .u64 .ptr .align 1 _Z15addBlockOffsetsPiiPKi_param_0,
	.param .u32 _Z15addBlockOffsetsPiiPKi_param_1,
	.param .u64 .ptr .align 1 _Z15addBlockOffsetsPiiPKi_param_2
)
{
	.reg .pred 	%p<2>;
	.reg .b32 	%r<12>;
	.reg .b64 	%rd<9>;

	ld.param.u64 	%rd2, [_Z15addBlockOffsetsPiiPKi_param_0];
	ld.param.u32 	%r2, [_Z15addBlockOffsetsPiiPKi_param_1];
	ld.param.u64 	%rd3, [_Z15addBlockOffsetsPiiPKi_param_2];
	cvta.to.global.u64 	%rd4, %rd3;
	mov.u32 	%r3, %ctaid.x;
	mov.u32 	%r4, %ntid.x;
	mul.lo.s32 	%r5, %r3, %r4;
	mov.u32 	%r6, %tid.x;
	add.s32 	%r1, %r5, %r6;
	sub.s32 	%r7, %r2, %r5;
	min.u32 	%r8, %r7, %r4;
	mul.wide.u32 	%rd5, %r3, 4;
	add.s64 	%rd1, %rd4, %rd5;
	setp.ge.u32 	%p1, %r6, %r8;
	@%p1 bra 	$L__BB1_2;
	cvta.to.global.u64 	%rd6, %rd2;
	ld.global.nc.u32 	%r9, [%rd1];
	mul.wide.s32 	%rd7, %r1, 4;
	add.s64 	%rd8, %rd6, %rd7;
	ld.global.u32 	%r10, [%rd8];
	add.s32 	%r11, %r10, %r9;
	st.global.u32 	[%rd8], %r11;
$L__BB1_2:
	ret;

}
	// .globl	_Z18postShiftExclusivePKiPii
.visible .entry _Z18postShiftExclusivePKiPii(
	.param .u64 .ptr .align 1 _Z18postShiftExclusivePKiPii_param_0,
	.param .u64 .ptr .align 1 _Z18postShiftExclusivePKiPii_param_1,
	.param .u32 _Z18postShiftExclusivePKiPii_param_2
)
{
	.reg .pred 	%p<3>;
	.reg .b32 	%r<10>;
	.reg .b64 	%rd<9>;

	ld.param.u64 	%rd1, [_Z18postShiftExclusivePKiPii_param_0];
	ld.param.u64 	%rd2, [_Z18postShiftExclusivePKiPii_param_1];
	ld.param.u32 	%r4, [_Z18postShiftExclusivePKiPii_param_2];
	mov.u32 	%r5, %ctaid.x;
	mov.u32 	%r6, %ntid.x;
	mov.u32 	%r7, %tid.x;
	mad.lo.s32 	%r1, %r5, %r6, %r7;
	setp.ge.s32 	%p1, %r1, %r4;
	@%p1 bra 	$L__BB2_4;
	setp.eq.s32 	%p2, %r1, 0;
	mov.b32 	%r9, 0;
	@%p2 bra 	$L__BB2_3;
	cvta.to.global.u64 	%rd3, %rd1;
	mul.wide.s32 	%rd4, %r1, 4;
	add.s64 	%rd5, %rd3, %rd4;
	ld.global.nc.u32 	%r9, [%rd5+-4];
$L__BB2_3:
	cvta.to.global.u64 	%rd6, %rd2;
	mul.wide.s32 	%rd7, %r1, 4;
	add.s64 	%rd8, %rd6, %rd7;
	st.global.u32 	[%rd8], %r9;
$L__BB2_4:
	ret;

}


// ===== COMPILED SASS (sm_100) =====

	.target	sm_100

	.elftype	@"ET_EXEC"


//--------------------- .note.nv.tkinfo           --------------------------
	.section	.note.nv.tkinfo,"",@"SHT_NOTE"
	.sectionflags	@"SHF_NOTE_NV_TKINFO"
	.tkinfo
        /*0018*/ 	.word	0x00000002
        /*0030*/ 	.string	""
        /*0030*/ 	.string	"ptxas"
        /*0030*/ 	.string	"Cuda compilation tools, release 13.0, V13.0.88"
        /*0030*/ 	.string	"Build cuda_13.0.r13.0/compiler.36424714_0"
        /*0030*/ 	.string	"-arch sm_100 -m 64 "



//--------------------- .note.nv.cuinfo           --------------------------
	.section	.note.nv.cuinfo,"",@"SHT_NOTE"
	.sectionflags	@"SHF_NOTE_NV_CUINFO"
        /*0018*/ 	.short	0x0002
        /*001a*/ 	.short	0x0064
        /*001c*/ 	.short	0x0082
	.zero		2


//--------------------- .nv.info                  --------------------------
	.section	.nv.info,"",@"SHT_CUDA_INFO"
	.align	4


	//----- nvinfo : EIATTR_REGCOUNT
	.align		4
        /*0000*/ 	.byte	0x04, 0x2f
        /*0002*/ 	.short	(.L_1 - .L_0)
	.align		4
.L_0:
        /*0004*/ 	.word	index@(_Z27blockScanInclusiveWriteSumsPKiPiiS1_)
        /*0008*/ 	.word	0x0000000e


	//----- nvinfo : EIATTR_FRAME_SIZE
	.align		4
.L_1:
        /*000c*/ 	.byte	0x04, 0x11
        /*000e*/ 	.short	(.L_3 - .L_2)
	.align		4
.L_2:
        /*0010*/ 	.word	index@(_Z27blockScanInclusiveWriteSumsPKiPiiS1_)
        /*0014*/ 	.word	0x00000000


	//----- nvinfo : EIATTR_REGCOUNT
	.align		4
.L_3:
        /*0018*/ 	.byte	0x04, 0x2f
        /*001a*/ 	.short	(.L_5 - .L_4)
	.align		4
.L_4:
        /*001c*/ 	.word	index@(_Z15addBlockOffsetsPiiPKi)
        /*0020*/ 	.word	0x0000000c


	//----- nvinfo : EIATTR_FRAME_SIZE
	.align		4
.L_5:
        /*0024*/ 	.byte	0x04, 0x11
        /*0026*/ 	.short	(.L_7 - .L_6)
	.align		4
.L_6:
        /*0028*/ 	.word	index@(_Z15addBlockOffsetsPiiPKi)
        /*002c*/ 	.word	0x00000000


	//----- nvinfo : EIATTR_REGCOUNT
	.align		4
.L_7:
        /*0030*/ 	.byte	0x04, 0x2f
        /*0032*/ 	.short	(.L_9 - .L_8)
	.align		4
.L_8:
        /*0034*/ 	.word	index@(_Z18postShiftExclusivePKiPii)
        /*0038*/ 	.word	0x0000000a


	//----- nvinfo : EIATTR_FRAME_SIZE
	.align		4
.L_9:
        /*003c*/ 	.byte	0x04, 0x11
        /*003e*/ 	.short	(.L_11 - .L_10)
	.align		4
.L_10:
        /*0040*/ 	.word	index@(_Z18postShiftExclusivePKiPii)
        /*0044*/ 	.word	0x00000000


	//----- nvinfo : EIATTR_MIN_STACK_SIZE
	.align		4
.L_11:
        /*0048*/ 	.byte	0x04, 0x12
        /*004a*/ 	.short	(.L_13 - .L_12)
	.align		4
.L_12:
        /*004c*/ 	.word	index@(_Z18postShiftExclusivePKiPii)
        /*0050*/ 	.word	0x00000000


	//----- nvinfo : EIATTR_MIN_STACK_SIZE
	.align		4
.L_13:
        /*0054*/ 	.byte	0x04, 0x12
        /*0056*/ 	.short	(.L_15 - .L_14)
	.align		4
.L_14:
        /*0058*/ 	.word	index@(_Z15addBlockOffsetsPiiPKi)
        /*005c*/ 	.word	0x00000000


	//----- nvinfo : EIATTR_MIN_STACK_SIZE
	.align		4
.L_15:
        /*0060*/ 	.byte	0x04, 0x12
        /*0062*/ 	.short	(.L_17 - .L_16)
	.align		4
.L_16:
        /*0064*/ 	.word	index@(_Z27blockScanInclusiveWriteSumsPKiPiiS1_)
        /*0068*/ 	.word	0x00000000
.L_17:


//--------------------- .nv.compat                --------------------------
	.section	.nv.compat,"",@"SHT_CUDA_COMPAT_INFO"
	.align	4
        /*0000*/ 	.byte	0x02, 0x09, 0x00, 0x00, 0x02, 0x02, 0x01, 0x00, 0x02, 0x05, 0x05, 0x00, 0x03, 0x07, 0x01, 0x01
        /*0010*/ 	.byte	0x02, 0x03, 0x00, 0x00, 0x02, 0x06, 0x01, 0x00, 0x04, 0x0b, 0x08, 0x00, 0x09, 0x00, 0x00, 0x00
        /*0020*/ 	.byte	0x00, 0x00, 0x00, 0x00


//--------------------- .nv.info._Z18postShiftExclusivePKiPii --------------------------
	.section	.nv.info._Z18postShiftExclusivePKiPii,"",@"SHT_CUDA_INFO"
	.sectionflags	@""
	.align	4


	//----- nvinfo : EIATTR_CUDA_API_VERSION
	.align		4
        /*0000*/ 	.byte	0x04, 0x37
        /*0002*/ 	.short	(.L_19 - .L_18)
.L_18:
        /*0004*/ 	.word	0x00000082


	//----- nvinfo : EIATTR_KPARAM_INFO
	.align		4
.L_19:
        /*0008*/ 	.byte	0x04, 0x17
        /*000a*/ 	.short	(.L_21 - .L_20)
.L_20:
        /*000c*/ 	.word	0x00000000
        /*0010*/ 	.short	0x0002
        /*0012*/ 	.short	0x0010
        /*0014*/ 	.byte	0x00, 0xf0, 0x11, 0x00


	//----- nvinfo : EIATTR_KPARAM_INFO
	.align		4
.L_21:
        /*0018*/ 	.byte	0x04, 0x17
        /*001a*/ 	.short	(.L_23 - .L_22)
.L_22:
        /*001c*/ 	.word	0x00000000
        /*0020*/ 	.short	0x0001
        /*0022*/ 	.short	0x0008
        /*0024*/ 	.byte	0x00, 0xf5, 0x21, 0x00


	//----- nvinfo : EIATTR_KPARAM_INFO
	.align		4
.L_23:
        /*0028*/ 	.byte	0x04, 0x17
        /*002a*/ 	.short	(.L_25 - .L_24)
.L_24:
        /*002c*/ 	.word	0x00000000
        /*0030*/ 	.short	0x0000
        /*0032*/ 	.short	0x0000
        /*0034*/ 	.byte	0x00, 0xf5, 0x21, 0x00


	//----- nvinfo : EIATTR_SPARSE_MMA_MASK
	.align		4
.L_25:
        /*0038*/ 	.byte	0x03, 0x50
        /*003a*/ 	.short	0x0000


	//----- nvinfo : EIATTR_MAXREG_COUNT
	.align		4
        /*003c*/ 	.byte	0x03, 0x1b
        /*003e*/ 	.short	0x00ff


	//----- nvinfo : EIATTR_MERCURY_ISA_VERSION
	.align		4
        /*0040*/ 	.byte	0x03, 0x5f
        /*0042*/ 	.short	0x0101


	//----- nvinfo : EIATTR_VRC_CTA_INIT_COUNT
	.align		4
        /*0044*/ 	.byte	0x02, 0x4a
	.zero		1
	.zero		1


	//----- nvinfo : EIATTR_EXIT_INSTR_OFFSETS
	.align		4
        /*0048*/ 	.byte	0x04, 0x1c
        /*004a*/ 	.short	(.L_27 - .L_26)


	//   ....[0]....
.L_26:
        /*004c*/ 	.word	0x00000070


	//   ....[1]....
        /*0050*/ 	.word	0x00000140


	//----- nvinfo : EIATTR_CRS_STACK_SIZE
	.align		4
.L_27:
        /*0054*/ 	.byte	0x04, 0x1e
        /*0056*/ 	.short	(.L_29 - .L_28)
.L_28:
        /*0058*/ 	.word	0x00000000


	//----- nvinfo : EIATTR_CBANK_PARAM_SIZE
	.align		4
.L_29:
        /*005c*/ 	.byte	0x03, 0x19
        /*005e*/ 	.short	0x0014


	//----- nvinfo : EIATTR_PARAM_CBANK
	.align		4
        /*0060*/ 	.byte	0x04, 0x0a
        /*0062*/ 	.short	(.L_31 - .L_30)
	.align		4
.L_30:
        /*0064*/ 	.word	index@(.nv.constant0._Z18postShiftExclusivePKiPii)
        /*0068*/ 	.short	0x0380
        /*006a*/ 	.short	0x0014


	//----- nvinfo : EIATTR_SW_WAR
	.align		4
.L_31:
        /*006c*/ 	.byte	0x04, 0x36
        /*006e*/ 	.short	(.L_33 - .L_32)
.L_32:
        /*0070*/ 	.word	0x00000008
.L_33:


//--------------------- .nv.info._Z15addBlockOffsetsPiiPKi --------------------------
	.section	.nv.info._Z15addBlockOffsetsPiiPKi,"",@"SHT_CUDA_INFO"
	.sectionflags	@""
	.align	4


	//----- nvinfo : EIATTR_CUDA_API_VERSION
	.align		4
        /*0000*/ 	.byte	0x04, 0x37
        /*0002*/ 	.short	(.L_35 - .L_34)
.L_34:
        /*0004*/ 	.word	0x00000082


	//----- nvinfo : EIATTR_KPARAM_INFO
	.align		4
.L_35:
        /*0008*/ 	.byte	0x04, 0x17
        /*000a*/ 	.short	(.L_37 - .L_36)
.L_36:
        /*000c*/ 	.word	0x00000000
        /*0010*/ 	.short	0x0002
        /*0012*/ 	.short	0x0010
        /*0014*/ 	.byte	0x00, 0xf5, 0x21, 0x00


	//----- nvinfo : EIATTR_KPARAM_INFO
	.align		4
.L_37:
        /*0018*/ 	.byte	0x04, 0x17
        /*001a*/ 	.short	(.L_39 - .L_38)
.L_38:
        /*001c*/ 	.word	0x00000000
        /*0020*/ 	.short	0x0001
        /*0022*/ 	.short	0x0008
        /*0024*/ 	.byte	0x00, 0xf0, 0x11, 0x00


	//----- nvinfo : EIATTR_KPARAM_INFO
	.align		4
.L_39:
        /*0028*/ 	.byte	0x04, 0x17
        /*002a*/ 	.short	(.L_41 - .L_40)
.L_40:
        /*002c*/ 	.word	0x00000000
        /*0030*/ 	.short	0x0000
        /*0032*/ 	.short	0x0000
        /*0034*/ 	.byte	0x00, 0xf5, 0x21, 0x00


	//----- nvinfo : EIATTR_SPARSE_MMA_MASK
	.align		4
.L_41:
        /*0038*/ 	.byte	0x03, 0x50
        /*003a*/ 	.short	0x0000


	//----- nvinfo : EIATTR_MAXREG_COUNT
	.align		4
        /*003c*/ 	.byte	0x03, 0x1b
        /*003e*/ 	.short	0x00ff


	//----- nvinfo : EIATTR_MERCURY_ISA_VERSION
	.align		4
        /*0040*/ 	.byte	0x03, 0x5f
        /*0042*/ 	.short	0x0101


	//----- nvinfo : EIATTR_VRC_CTA_INIT_COUNT
	.align		4
        /*0044*/ 	.byte	0x02, 0x4a
	.zero		1
	.zero		1


	//----- nvinfo : EIATTR_EXIT_INSTR_OFFSETS
	.align		4
        /*0048*/ 	.byte	0x04, 0x1c
        /*004a*/ 	.short	(.L_43 - .L_42)


	//   ....[0]....
.L_42:
        /*004c*/ 	.word	0x000000b0


	//   ....[1]....
        /*0050*/ 	.word	0x00000140


	//----- nvinfo : EIATTR_CBANK_PARAM_SIZE
	.align		4
.L_43:
        /*0054*/ 	.byte	0x03, 0x19
        /*0056*/ 	.short	0x0018


	//----- nvinfo : EIATTR_PARAM_CBANK
	.align		4
        /*0058*/ 	.byte	0x04, 0x0a
        /*005a*/ 	.short	(.L_45 - .L_44)
	.align		4
.L_44:
        /*005c*/ 	.word	index@(.nv.constant0._Z15addBlockOffsetsPiiPKi)
        /*0060*/ 	.short	0x0380
        /*0062*/ 	.short	0x0018


	//----- nvinfo : EIATTR_SW_WAR
	.align		4
.L_45:
        /*0064*/ 	.byte	0x04, 0x36
        /*0066*/ 	.short	(.L_47 - .L_46)
.L_46:
        /*0068*/ 	.word	0x00000008
.L_47:


//--------------------- .nv.info._Z27blockScanInclusiveWriteSumsPKiPiiS1_ --------------------------
	.section	.nv.info._Z27blockScanInclusiveWriteSumsPKiPiiS1_,"",@"SHT_CUDA_INFO"
	.sectionflags	@""
	.align	4


	//----- nvinfo : EIATTR_CUDA_API_VERSION
	.align		4
        /*0000*/ 	.byte	0x04, 0x37
        /*0002*/ 	.short	(.L_49 - .L_48)
.L_48:
        /*0004*/ 	.word	0x00000082


	//----- nvinfo : EIATTR_KPARAM_INFO
	.align		4
.L_49:
        /*0008*/ 	.byte	0x04, 0x17
        /*000a*/ 	.short	(.L_51 - .L_50)
.L_50:
        /*000c*/ 	.word	0x00000000
        /*0010*/ 	.short	0x0003
        /*0012*/ 	.short	0x0018
        /*0014*/ 	.byte	0x00, 0xf5, 0x21, 0x00


	//----- nvinfo : EIATTR_KPARAM_INFO
	.align		4
.L_51:
        /*0018*/ 	.byte	0x04, 0x17
        /*001a*/ 	.short	(.L_53 - .L_52)
.L_52:
        /*001c*/ 	.word	0x00000000
        /*0020*/ 	.short	0x0002
        /*0022*/ 	.short	0x0010
        /*0024*/ 	.byte	0x00, 0xf0, 0x11, 0x00


	//----- nvinfo : EIATTR_KPARAM_INFO
	.align		4
.L_53:
        /*0028*/ 	.byte	0x04, 0x17
        /*002a*/ 	.short	(.L_55 - .L_54)
.L_54:
        /*002c*/ 	.word	0x00000000
        /*0030*/ 	.short	0x0001
        /*0032*/ 	.short	0x0008
        /*0034*/ 	.byte	0x00, 0xf5, 0x21, 0x00


	//----- nvinfo : EIATTR_KPARAM_INFO
	.align		4
.L_55:
        /*0038*/ 	.byte	0x04, 0x17
        /*003a*/ 	.short	(.L_57 - .L_56)
.L_56:
        /*003c*/ 	.word	0x00000000
        /*0040*/ 	.short	0x0000
        /*0042*/ 	.short	0x0000
        /*0044*/ 	.byte	0x00, 0xf5, 0x21, 0x00


	//----- nvinfo : EIATTR_SPARSE_MMA_MASK
	.align		4
.L_57:
        /*0048*/ 	.byte	0x03, 0x50
        /*004a*/ 	.short	0x0000


	//----- nvinfo : EIATTR_MAXREG_COUNT
	.align		4
        /*004c*/ 	.byte	0x03, 0x1b
        /*004e*/ 	.short	0x00ff


	//----- nvinfo : EIATTR_NUM_BARRIERS
	.align		4
        /*0050*/ 	.byte	0x02, 0x4c
        /*0052*/ 	.byte	0x01
	.zero		1


	//----- nvinfo : EIATTR_MERCURY_ISA_VERSION
	.align		4
        /*0054*/ 	.byte	0x03, 0x5f
        /*0056*/ 	.short	0x0101


	//----- nvinfo : EIATTR_VRC_CTA_INIT_COUNT
	.align		4
        /*0058*/ 	.byte	0x02, 0x4a
	.zero		1
	.zero		1


	//----- nvinfo : EIATTR_EXIT_INSTR_OFFSETS
	.align		4
        /*005c*/ 	.byte	0x04, 0x1c
        /*005e*/ 	.short	(.L_59 - .L_58)


	//   ....[0]....
.L_58:
        /*0060*/ 	.word	0x000002c0


	//   ....[1]....
        /*0064*/ 	.word	0x00000340


	//----- nvinfo : EIATTR_CBANK_PARAM_SIZE
	.align		4
.L_59:
        /*0068*/ 	.byte	0x03, 0x19
        /*006a*/ 	.short	0x0020


	//----- nvinfo : EIATTR_PARAM_CBANK
	.align		4
        /*006c*/ 	.byte	0x04, 0x0a
        /*006e*/ 	.short	(.L_61 - .L_60)
	.align		4
.L_60:
        /*0070*/ 	.word	index@(.nv.constant0._Z27blockScanInclusiveWriteSumsPKiPiiS1_)
        /*0074*/ 	.short	0x0380
        /*0076*/ 	.short	0x0020


	//----- nvinfo : EIATTR_SW_WAR
	.align		4
.L_61:
        /*0078*/ 	.byte	0x04, 0x36
        /*007a*/ 	.short	(.L_63 - .L_62)
.L_62:
        /*007c*/ 	.word	0x00000008
.L_63:


//--------------------- .nv.callgraph             --------------------------
	.section	.nv.callgraph,"",@"SHT_CUDA_CALLGRAPH"
	.align	4
	.sectionentsize	8
	.align		4
        /*0000*/ 	.word	0x00000000
	.align		4
        /*0004*/ 	.word	0xffffffff
	.align		4
        /*0008*/ 	.word	0x00000000
	.align		4
        /*000c*/ 	.word	0xfffffffe
	.align		4
        /*0010*/ 	.word	0x00000000
	.align		4
        /*0014*/ 	.word	0xfffffffd
	.align		4
        /*0018*/ 	.word	0x00000000
	.align		4
        /*001c*/ 	.word	0xfffffffc


//--------------------- .text._Z18postShiftExclusivePKiPii --------------------------
	.section	.text._Z18postShiftExclusivePKiPii,"ax",@progbits
	.align	128
        .global         _Z18postShiftExclusivePKiPii
        .type           _Z18postShiftExclusivePKiPii,@function
        .size           _Z18postShiftExclusivePKiPii,(.L_x_7 - _Z18postShiftExclusivePKiPii)
        .other          _Z18postShiftExclusivePKiPii,@"STO_CUDA_ENTRY STV_DEFAULT"
_Z18postShiftExclusivePKiPii:
.text._Z18postShiftExclusivePKiPii:
[----:B------:R-:W-:Y:S01]  /*0000*/  LDC R1, c[0x0][0x37c] ;  /* 0x0000df00ff017b82 */ /* 0x000fe20000000800 */
[----:B------:R-:W0:Y:S07]  /*0010*/  S2R R0, SR_TID.X ;  /* 0x0000000000007919 */ /* 0x000e2e0000002100 */
[----:B------:R-:W0:Y:S01]  /*0020*/  S2UR UR4, SR_CTAID.X ;  /* 0x00000000000479c3 */ /* 0x000e220000002500 */
[----:B------:R-:W1:Y:S07]  /*0030*/  LDCU UR5, c[0x0][0x390] ;  /* 0x00007200ff0577ac */ /* 0x000e6e0008000800 */
[----:B------:R-:W0:Y:S02]  /*0040*/  LDC R7, c[0x0][0x360] ;  /* 0x0000d800ff077b82 */ /* 0x000e240000000800 */
[----:B0-----:R-:W-:-:S05]  /*0050*/  IMAD R7, R7, UR4, R0 ;  /* 0x0000000407077c24 */ /* 0x001fca000f8e0200 */
[----:B-1----:R-:W-:-:S13]  /*0060*/  ISETP.GE.AND P0, PT, R7, UR5, PT ;  /* 0x0000000507007c0c */ /* 0x002fda000bf06270 */
[----:B------:R-:W-:Y:S05]  /*0070*/  @P0 EXIT ;  /* 0x000000000000094d */ /* 0x000fea0003800000 */
[----:B------:R-:W0:Y:S01]  /*0080*/  LDC.64 R4, c[0x0][0x388] ;  /* 0x0000e200ff047b82 */ /* 0x000e220000000a00 */
[C---:B------:R-:W-:Y:S01]  /*0090*/  ISETP.NE.AND P0, PT, R7.reuse, RZ, PT ;  /* 0x000000ff0700720c */ /* 0x040fe20003f05270 */
[----:B------:R-:W1:Y:S01]  /*00a0*/  LDCU.64 UR4, c[0x0][0x358] ;  /* 0x00006b00ff0477ac */ /* 0x000e620008000a00 */
[----:B------:R-:W-:Y:S01]  /*00b0*/  BSSY.RECONVERGENT B0, `(.L_x_0) ;  /* 0x0000007000007945 */ /* 0x000fe20003800200 */
[----:B------:R-:W-:Y:S02]  /*00c0*/  HFMA2 R3, -RZ, RZ, 0, 0 ;  /* 0x00000000ff037431 */ /* 0x000fe400000001ff */
[----:B0-----:R-:W-:-:S08]  /*00d0*/  IMAD.WIDE R4, R7, 0x4, R4 ;  /* 0x0000000407047825 */ /* 0x001fd000078e0204 */
[----:B-1----:R-:W-:Y:S05]  /*00e0*/  @!P0 BRA `(.L_x_1) ;  /* 0x00000000000c8947 */ /* 0x002fea0003800000 */
[----:B------:R-:W0:Y:S02]  /*00f0*/  LDC.64 R2, c[0x0][0x380] ;  /* 0x0000e000ff027b82 */ /* 0x000e240000000a00 */
[----:B0-----:R-:W-:-:S06]  /*0100*/  IMAD.WIDE R2, R7, 0x4, R2 ;  /* 0x0000000407027825 */ /* 0x001fcc00078e0202 */
[----:B------:R0:W5:Y:S02]  /*0110*/  LDG.E.CONSTANT R3, desc[UR4][R2.64+-0x4] ;  /* 0xfffffc0402037981 */ /* 0x000164000c1e9900 */
.L_x_1:
[----:B------:R-:W-:Y:S05]  /*0120*/  BSYNC.RECONVERGENT B0 ;  /* 0x0000000000007941 */ /* 0x000fea0003800200 */
.L_x_0:
[----:B-----5:R-:W-:Y:S01]  /*0130*/  STG.E desc[UR4][R4.64], R3 ;  /* 0x0000000304007986 */ /* 0x020fe2000c101904 */
[----:B------:R-:W-:Y:S05]  /*0140*/  EXIT ;  /* 0x000000000000794d */ /* 0x000fea0003800000 */
.L_x_2:
[----:B------:R-:W-:-:S00]  /*0150*/  BRA `(.L_x_2) ;  /* 0xfffffffc00fc7947 */ /* 0x000fc0000383ffff */
[----:B------:R-:W-:-:S00]  /*0160*/  NOP ;  /* 0x0000000000007918 */ /* 0x000fc00000000000 */
        /* <DEDUP_REMOVED lines=9> */
.L_x_7:


//--------------------- .text._Z15addBlockOffsetsPiiPKi --------------------------
	.section	.text._Z15addBlockOffsetsPiiPKi,"ax",@progbits
	.align	128
        .global         _Z15addBlockOffsetsPiiPKi
        .type           _Z15addBlockOffsetsPiiPKi,@function
        .size           _Z15addBlockOffsetsPiiPKi,(.L_x_8 - _Z15addBlockOffsetsPiiPKi)
        .other          _Z15addBlockOffsetsPiiPKi,@"STO_CUDA_ENTRY STV_DEFAULT"
_Z15addBlockOffsetsPiiPKi:
.text._Z15addBlockOffsetsPiiPKi:
[----:B------:R-:W-:Y:S01]  /*0000*/  LDC R1, c[0x0][0x37c] ;  /* 0x0000df00ff017b82 */ /* 0x000fe20000000800 */
[----:B------:R-:W0:Y:S07]  /*0010*/  S2R R9, SR_CTAID.X ;  /* 0x0000000000097919 */ /* 0x000e2e0000002500 */
[----:B------:R-:W1:Y:S01]  /*0020*/  LDC R3, c[0x0][0x388] ;  /* 0x0000e200ff037b82 */ /* 0x000e620000000800 */
[----:B------:R-:W1:Y:S01]  /*0030*/  LDCU UR4, c[0x0][0x360] ;  /* 0x00006c00ff0477ac */ /* 0x000e620008000800 */
[----:B------:R-:W2:Y:S01]  /*0040*/  S2R R7, SR_TID.X ;  /* 0x0000000000077919 */ /* 0x000ea20000002100 */
[----:B0-----:R-:W-:-:S05]  /*0050*/  IADD3 R0, PT, PT, -R9, RZ, RZ ;  /* 0x000000ff09007210 */ /* 0x001fca0007ffe1ff */
[----:B-1----:R-:W-:Y:S02]  /*0060*/  IMAD R0, R0, UR4, R3 ;  /* 0x0000000400007c24 */ /* 0x002fe4000f8e0203 */
[----:B------:R-:W0:Y:S03]  /*0070*/  LDC.64 R2, c[0x0][0x390] ;  /* 0x0000e400ff027b82 */ /* 0x000e260000000a00 */
[----:B------:R-:W-:-:S04]  /*0080*/  VIMNMX.U32 R0, PT, PT, R0, UR4, PT ;  /* 0x0000000400007c48 */ /* 0x000fc8000bfe0000 */
[----:B--2---:R-:W-:Y:S01]  /*0090*/  ISETP.GE.U32.AND P0, PT, R7, R0, PT ;  /* 0x000000000700720c */ /* 0x004fe20003f06070 */
[----:B------:R-:W-:-:S12]  /*00a0*/  IMAD R7, R9, UR4, R7 ;  /* 0x0000000409077c24 */ /* 0x000fd8000f8e0207 */
[----:B------:R-:W-:Y:S05]  /*00b0*/  @P0 EXIT ;  /* 0x000000000000094d */ /* 0x000fea0003800000 */
[----:B------:R-:W1:Y:S01]  /*00c0*/  LDC.64 R4, c[0x0][0x380] ;  /* 0x0000e000ff047b82 */ /* 0x000e620000000a00 */
[----:B------:R-:W2:Y:S01]  /*00d0*/  LDCU.64 UR4, c[0x0][0x358] ;  /* 0x00006b00ff0477ac */ /* 0x000ea20008000a00 */
[----:B0-----:R-:W-:-:S06]  /*00e0*/  IMAD.WIDE.U32 R2, R9, 0x4, R2 ;  /* 0x0000000409027825 */ /* 0x001fcc00078e0002 */
[----:B--2---:R-:W2:Y:S01]  /*00f0*/  LDG.E.CONSTANT R2, desc[UR4][R2.64] ;  /* 0x0000000402027981 */ /* 0x004ea2000c1e9900 */
[----:B-1----:R-:W-:-:S05]  /*0100*/  IMAD.WIDE R4, R7, 0x4, R4 ;  /* 0x0000000407047825 */ /* 0x002fca00078e0204 */
[----:B------:R-:W2:Y:S02]  /*0110*/  LDG.E R7, desc[UR4][R4.64] ;  /* 0x0000000404077981 */ /* 0x000ea4000c1e1900 */
[----:B--2---:R-:W-:-:S05]  /*0120*/  IADD3 R7, PT, PT, R2, R7, RZ ;  /* 0x0000000702077210 */ /* 0x004fca0007ffe0ff */
[----:B------:R-:W-:Y:S01]  /*0130*/  STG.E desc[UR4][R4.64], R7 ;  /* 0x0000000704007986 */ /* 0x000fe2000c101904 */
[----:B------:R-:W-:Y:S05]  /*0140*/  EXIT ;  /* 0x000000000000794d */ /* 0x000fea0003800000 */
.L_x_3:
        /* <DEDUP_REMOVED lines=11> */
.L_x_8:


//--------------------- .text._Z27blockScanInclusiveWriteSumsPKiPiiS1_ --------------------------
	.section	.text._Z27blockScanInclusiveWriteSumsPKiPiiS1_,"ax",@progbits
	.align	128
        .global         _Z27blockScanInclusiveWriteSumsPKiPiiS1_
        .type           _Z27blockScanInclusiveWriteSumsPKiPiiS1_,@function
        .size           _Z27blockScanInclusiveWriteSumsPKiPiiS1_,(.L_x_9 - _Z27blockScanInclusiveWriteSumsPKiPiiS1_)
        .other          _Z27blockScanInclusiveWriteSumsPKiPiiS1_,@"STO_CUDA_ENTRY STV_DEFAULT"
_Z27blockScanInclusiveWriteSumsPKiPiiS1_:
.text._Z27blockScanInclusiveWriteSumsPKiPiiS1_:
[----:B------:R-:W-:Y:S01]  /*0000*/  LDC R1, c[0x0][0x37c] ;  /* 0x0000df00ff017b82 */ /* 0x000fe20000000800 */
[----:B------:R-:W0:Y:S07]  /*0010*/  S2R R0, SR_CTAID.X ;  /* 0x0000000000007919 */ /* 0x000e2e0000002500 */
[----:B------:R-:W1:Y:S01]  /*0020*/  LDC R3, c[0x0][0x390] ;  /* 0x0000e400ff037b82 */ /* 0x000e620000000800 */
[----:B------:R-:W1:Y:S01]  /*0030*/  LDCU UR5, c[0x0][0x360] ;  /* 0x00006c00ff0577ac */ /* 0x000e620008000800 */
[----:B------:R-:W-:Y:S01]  /*0040*/  IMAD.MOV.U32 R7, RZ, RZ, RZ ;  /* 0x000000ffff077224 */ /* 0x000fe200078e00ff */
[----:B------:R-:W2:Y:S01]  /*0050*/  S2R R11, SR_TID.X ;  /* 0x00000000000b7919 */ /* 0x000ea20000002100 */
[----:B------:R-:W3:Y:S01]  /*0060*/  LDCU.64 UR6, c[0x0][0x358] ;  /* 0x00006b00ff0677ac */ /* 0x000ee20008000a00 */
[----:B0-----:R-:W-:-:S04]  /*0070*/  IMAD.MOV R4, RZ, RZ, -R0 ;  /* 0x000000ffff047224 */ /* 0x001fc800078e0a00 */
[----:B-1----:R-:W-:Y:S02]  /*0080*/  IMAD R4, R4, UR5, R3 ;  /* 0x0000000504047c24 */ /* 0x002fe4000f8e0203 */
[----:B--2---:R-:W-:-:S03]  /*0090*/  IMAD R5, R0, UR5, R11 ;  /* 0x0000000500057c24 */ /* 0x004fc6000f8e020b */
[----:B------:R-:W-:-:S04]  /*00a0*/  VIMNMX.U32 R6, PT, PT, R4, UR5, PT ;  /* 0x0000000504067c48 */ /* 0x000fc8000bfe0000 */
[----:B------:R-:W-:-:S13]  /*00b0*/  ISETP.GE.U32.AND P1, PT, R11, R6, PT ;  /* 0x000000060b00720c */ /* 0x000fda0003f26070 */
[----:B------:R-:W0:Y:S02]  /*00c0*/  @!P1 LDC.64 R2, c[0x0][0x380] ;  /* 0x0000e000ff029b82 */ /* 0x000e240000000a00 */
[----:B0-----:R-:W-:-:S05]  /*00d0*/  @!P1 IMAD.WIDE R2, R5, 0x4, R2 ;  /* 0x0000000405029825 */ /* 0x001fca00078e0202 */
[----:B---3--:R-:W2:Y:S01]  /*00e0*/  @!P1 LDG.E.CONSTANT R7, desc[UR6][R2.64] ;  /* 0x0000000602079981 */ /* 0x008ea2000c1e9900 */
[----:B------:R-:W-:Y:S01]  /*00f0*/  MOV R8, 0x400 ;  /* 0x0000040000087802 */ /* 0x000fe20000000f00 */
[----:B------:R-:W-:Y:S01]  /*0100*/  UISETP.GE.U32.AND UP0, UPT, UR5, 0x2, UPT ;  /* 0x000000020500788c */ /* 0x000fe2000bf06070 */
[----:B------:R-:W0:Y:S02]  /*0110*/  S2R R9, SR_CgaCtaId ;  /* 0x0000000000097919 */ /* 0x000e240000008800 */
[----:B0-----:R-:W-:-:S04]  /*0120*/  LEA R9, R9, R8, 0x18 ;  /* 0x0000000809097211 */ /* 0x001fc800078ec0ff */
[----:B------:R-:W-:-:S05]  /*0130*/  LEA R8, R11, R9, 0x2 ;  /* 0x000000090b087211 */ /* 0x000fca00078e10ff */
[----:B--2---:R0:W-:Y:S01]  /*0140*/  STS [R8], R7 ;  /* 0x0000000708007388 */ /* 0x0041e20000000800 */
[----:B------:R-:W-:Y:S06]  /*0150*/  BAR.SYNC.DEFER_BLOCKING 0x0 ;  /* 0x0000000000007b1d */ /* 0x000fec0000010000 */
[----:B------:R-:W-:Y:S05]  /*0160*/  BRA.U !UP0, `(.L_x_4) ;  /* 0x0000000108407547 */ /* 0x000fea000b800000 */
[----:B------:R-:W-:Y:S01]  /*0170*/  ISETP.GE.U32.AND P1, PT, R11, R6, PT ;  /* 0x000000060b00720c */ /* 0x000fe20003f26070 */
[----:B------:R-:W-:-:S12]  /*0180*/  UMOV UR4, 0x1 ;  /* 0x0000000100047882 */ /* 0x000fd80000000000 */
.L_x_5:
[----:B------:R-:W-:Y:S01]  /*0190*/  ISETP.GE.U32.AND P0, PT, R11, UR4, PT ;  /* 0x000000040b007c0c */ /* 0x000fe2000bf06070 */
[----:B------:R-:W-:-:S03]  /*01a0*/  HFMA2 R2, -RZ, RZ, 0, 0 ;  /* 0x00000000ff027431 */ /* 0x000fc600000001ff */
[----:B------:R-:W-:-:S13]  /*01b0*/  ISETP.GE.U32.OR P0, PT, R11, R6, !P0 ;  /* 0x000000060b00720c */ /* 0x000fda0004706470 */
[----:B------:R-:W-:Y:S01]  /*01c0*/  @!P0 VIADD R10, R11, -UR4 ;  /* 0x800000040b0a8c36 */ /* 0x000fe20008000000 */
[----:B------:R-:W-:-:S03]  /*01d0*/  USHF.L.U32 UR4, UR4, 0x1, URZ ;  /* 0x0000000104047899 */ /* 0x000fc600080006ff */
[----:B------:R-:W-:Y:S01]  /*01e0*/  @!P0 IMAD R10, R10, 0x4, R9 ;  /* 0x000000040a0a8824 */ /* 0x000fe200078e0209 */
[----:B------:R-:W-:-:S04]  /*01f0*/  UISETP.GE.U32.AND UP0, UPT, UR4, UR5, UPT ;  /* 0x000000050400728c */ /* 0x000fc8000bf06070 */
[----:B------:R-:W-:Y:S01]  /*0200*/  @!P0 LDS R2, [R10] ;  /* 0x000000000a028984 */ /* 0x000fe20000000800 */
[----:B------:R-:W-:Y:S06]  /*0210*/  BAR.SYNC.DEFER_BLOCKING 0x0 ;  /* 0x0000000000007b1d */ /* 0x000fec0000010000 */
[----:B-1----:R-:W1:Y:S02]  /*0220*/  @!P1 LDS R3, [R8] ;  /* 0x0000000008039984 */ /* 0x002e640000000800 */
[----:B-1----:R-:W-:-:S05]  /*0230*/  @!P1 IADD3 R3, PT, PT, R3, R2, RZ ;  /* 0x0000000203039210 */ /* 0x002fca0007ffe0ff */
[----:B------:R1:W-:Y:S01]  /*0240*/  @!P1 STS [R8], R3 ;  /* 0x0000000308009388 */ /* 0x0003e20000000800 */
[----:B------:R-:W-:Y:S06]  /*0250*/  BAR.SYNC.DEFER_BLOCKING 0x0 ;  /* 0x0000000000007b1d */ /* 0x000fec0000010000 */
[----:B------:R-:W-:Y:S05]  /*0260*/  BRA.U !UP0, `(.L_x_5) ;  /* 0xfffffffd08c87547 */ /* 0x000fea000b83ffff */
.L_x_4:
[----:B0-----:R-:W0:Y:S01]  /*0270*/  @!P1 LDS R7, [R8] ;  /* 0x0000000008079984 */ /* 0x001e220000000800 */
[----:B-1----:R-:W1:Y:S01]  /*0280*/  @!P1 LDC.64 R2, c[0x0][0x388] ;  /* 0x0000e200ff029b82 */ /* 0x002e620000000a00 */
[----:B------:R-:W-:Y:S01]  /*0290*/  ISETP.NE.AND P0, PT, R11, RZ, PT ;  /* 0x000000ff0b00720c */ /* 0x000fe20003f05270 */
[----:B-1----:R-:W-:-:S05]  /*02a0*/  @!P1 IMAD.WIDE R2, R5, 0x4, R2 ;  /* 0x0000000405029825 */ /* 0x002fca00078e0202 */
[----:B0-----:R0:W-:Y:S07]  /*02b0*/  @!P1 STG.E desc[UR6][R2.64], R7 ;  /* 0x0000000702009986 */ /* 0x0011ee000c101906 */
[----:B------:R-:W-:Y:S05]  /*02c0*/  @P0 EXIT ;  /* 0x000000000000094d */ /* 0x000fea0003800000 */
[----:B------:R-:W-:Y:S01]  /*02d0*/  ISETP.NE.AND P0, PT, R4, RZ, PT ;  /* 0x000000ff0400720c */ /* 0x000fe20003f05270 */
[----:B------:R-:W-:Y:S01]  /*02e0*/  IMAD.MOV.U32 R5, RZ, RZ, RZ ;  /* 0x000000ffff057224 */ /* 0x000fe200078e00ff */
[----:B0-----:R-:W0:Y:S11]  /*02f0*/  LDC.64 R2, c[0x0][0x398] ;  /* 0x0000e600ff027b82 */ /* 0x001e360000000a00 */
[----:B------:R-:W-:-:S05]  /*0300*/  @P0 LEA R6, R6, R9, 0x2 ;  /* 0x0000000906060211 */ /* 0x000fca00078e10ff */
[----:B------:R-:W1:Y:S01]  /*0310*/  @P0 LDS R5, [R6+-0x4] ;  /* 0xfffffc0006050984 */ /* 0x000e620000000800 */
[----:B0-----:R-:W-:-:S05]  /*0320*/  IMAD.WIDE.U32 R2, R0, 0x4, R2 ;  /* 0x0000000400027825 */ /* 0x001fca00078e0002 */
[----:B-1----:R-:W-:Y:S01]  /*0330*/  STG.E desc[UR6][R2.64], R5 ;  /* 0x0000000502007986 */ /* 0x002fe2000c101906 */
[----:B------:R-:W-:Y:S05]  /*0340*/  EXIT ;  /* 0x000000000000794d */ /* 0x000fea0003800000 */
.L_x_6:
        /* <DEDUP_REMOVED lines=11> */
.L_x_9:


//--------------------- .nv.shared._Z18postShiftExclusivePKiPii --------------------------
	.section	.nv.shared._Z18postShiftExclusivePKiPii,"aw",@nobits
	.sectionflags	@""
	.align	16
	.zero		1024


//--------------------- .nv.shared.reserved.0     --------------------------
	.section	.nv.shared.reserved.0,"aw",@nobits
	.weak		__nv_reservedSMEM_offset_0_alias
	.size		__nv_reservedSMEM_offset_0_alias, 0, 64
	.other		__nv_reservedSMEM_offset_0_alias,@"STO_CUDA_RESERVED_SHARED STV_DEFAULT"
__nv_reservedSMEM_offset_0_alias:
	.zero		0
	.zero		64


//--------------------- .nv.shared._Z15addBlockOffsetsPiiPKi --------------------------
	.section	.nv.shared._Z15addBlockOffsetsPiiPKi,"aw",@nobits
	.sectionflags	@""
	.align	16
	.zero		1024


//--------------------- .nv.shared._Z27blockScanInclusiveWriteSumsPKiPiiS1_ --------------------------
	.section	.nv.shared._Z27blockScanInclusiveWriteSumsPKiPiiS1_,"aw",@nobits
	.sectionflags	@""
	.align	16
	.zero		1024


//--------------------- .nv.constant0._Z18postShiftExclusivePKiPii --------------------------
	.section	.nv.constant0._Z18postShiftExclusivePKiPii,"a",@progbits
	.sectionflags	@""
	.align	4
.nv.constant0._Z18postShiftExclusivePKiPii:
	.zero		916


//--------------------- .nv.constant0._Z15addBlockOffsetsPiiPKi --------------------------
	.section	.nv.constant0._Z15addBlockOffsetsPiiPKi,"a",@progbits
	.sectionflags	@""
	.align	4
.nv.constant0._Z15addBlockOffsetsPiiPKi:
	.zero		920


//--------------------- .nv.constant0._Z27blockScanInclusiveWriteSumsPKiPiiS1_ --------------------------
	.section	.nv.constant0._Z27blockScanInclusiveWriteSumsPKiPiiS1_,"a",@progbits
	.sectionflags	@""
	.align	4
.nv.constant0._Z27blockScanInclusiveWriteSumsPKiPiiS1_:
	.zero		928


//--------------------- SYMBOLS --------------------------

	.type		.nv.reservedSmem.offset0,@object
	.size		.nv.reservedSmem.offset0,0x4
	.type		.nv.reservedSmem.cap,@object
	.size		.nv.reservedSmem.cap,0x4
